	.headerflags	@"EF_CUDA_TEXMODE_UNIFIED EF_CUDA_64BIT_ADDRESS EF_CUDA_ACCELERATORS EF_CUDA_SM90 EF_CUDA_VIRTUAL_SM(EF_CUDA_SM90)"
	.elftype	@"ET_EXEC"


//--------------------- .nv.info                  --------------------------
	.section	.nv.info,"",@"SHT_CUDA_INFO"
	.align	4


	//----- nvinfo : EIATTR_REGCOUNT
	.align		4
        /*0000*/ 	.byte	0x04, 0x2f
        /*0002*/ 	.short	(.L_1 - .L_0)
	.align		4
.L_0:
        /*0004*/ 	.word	index@(triton_poi_fused_cat_0)
        /*0008*/ 	.word	0x00000014


	//----- nvinfo : EIATTR_MIN_STACK_SIZE
	.align		4
.L_1:
        /*000c*/ 	.byte	0x04, 0x12
        /*000e*/ 	.short	(.L_3 - .L_2)
	.align		4
.L_2:
        /*0010*/ 	.word	index@(triton_poi_fused_cat_0)
        /*0014*/ 	.word	0x00000000


	//----- nvinfo : EIATTR_FRAME_SIZE
	.align		4
.L_3:
        /*0018*/ 	.byte	0x04, 0x11
        /*001a*/ 	.short	(.L_5 - .L_4)
	.align		4
.L_4:
        /*001c*/ 	.word	index@(triton_poi_fused_cat_0)
        /*0020*/ 	.word	0x00000000


	//----- nvinfo : EIATTR_MIN_STACK_SIZE
	.align		4
.L_5:
        /*0024*/ 	.byte	0x04, 0x12
        /*0026*/ 	.short	(.L_7 - .L_6)
	.align		4
.L_6:
        /*0028*/ 	.word	index@(triton_poi_fused_cat_0)
        /*002c*/ 	.word	0x00000000
.L_7:


//--------------------- .nv.info.triton_poi_fused_cat_0 --------------------------
	.section	.nv.info.triton_poi_fused_cat_0,"",@"SHT_CUDA_INFO"
	.sectionflags	@""
	.align	4


	//----- nvinfo : EIATTR_CUDA_API_VERSION
	.align		4
        /*0000*/ 	.byte	0x04, 0x37
        /*0002*/ 	.short	(.L_9 - .L_8)
.L_8:
        /*0004*/ 	.word	0x0000007c


	//----- nvinfo : EIATTR_KPARAM_INFO
	.align		4
.L_9:
        /*0008*/ 	.byte	0x04, 0x17
        /*000a*/ 	.short	(.L_11 - .L_10)
.L_10:
        /*000c*/ 	.word	0x00000000
        /*0010*/ 	.short	0x0004
        /*0012*/ 	.short	0x0020
        /*0014*/ 	.byte	0x00, 0xf0, 0x11, 0x00


	//----- nvinfo : EIATTR_KPARAM_INFO
	.align		4
.L_11:
        /*0018*/ 	.byte	0x04, 0x17
        /*001a*/ 	.short	(.L_13 - .L_12)
.L_12:
        /*001c*/ 	.word	0x00000000
        /*0020*/ 	.short	0x0003
        /*0022*/ 	.short	0x0018
        /*0024*/ 	.byte	0x00, 0xf4, 0x21, 0x00


	//----- nvinfo : EIATTR_KPARAM_INFO
	.align		4
.L_13:
        /*0028*/ 	.byte	0x04, 0x17
        /*002a*/ 	.short	(.L_15 - .L_14)
.L_14:
        /*002c*/ 	.word	0x00000000
        /*0030*/ 	.short	0x0002
        /*0032*/ 	.short	0x0010
        /*0034*/ 	.byte	0x00, 0xf4, 0x21, 0x00


	//----- nvinfo : EIATTR_KPARAM_INFO
	.align		4
.L_15:
        /*0038*/ 	.byte	0x04, 0x17
        /*003a*/ 	.short	(.L_17 - .L_16)
.L_16:
        /*003c*/ 	.word	0x00000000
        /*0040*/ 	.short	0x0001
        /*0042*/ 	.short	0x0008
        /*0044*/ 	.byte	0x00, 0xf4, 0x21, 0x00


	//----- nvinfo : EIATTR_KPARAM_INFO
	.align		4
.L_17:
        /*0048*/ 	.byte	0x04, 0x17
        /*004a*/ 	.short	(.L_19 - .L_18)
.L_18:
        /*004c*/ 	.word	0x00000000
        /*0050*/ 	.short	0x0000
        /*0052*/ 	.short	0x0000
        /*0054*/ 	.byte	0x00, 0xf4, 0x21, 0x00


	//----- nvinfo : EIATTR_SPARSE_MMA_MASK
	.align		4
.L_19:
        /*0058*/ 	.byte	0x03, 0x50
        /*005a*/ 	.short	0x0000


	//----- nvinfo : EIATTR_MAXREG_COUNT
	.align		4
        /*005c*/ 	.byte	0x03, 0x1b
        /*005e*/ 	.short	0x00ff


	//----- nvinfo : EIATTR_EXIT_INSTR_OFFSETS
	.align		4
        /*0060*/ 	.byte	0x04, 0x1c
        /*0062*/ 	.short	(.L_21 - .L_20)


	//   ....[0]....
.L_20:
        /*0064*/ 	.word	0x00000430


	//   ....[1]....
        /*0068*/ 	.word	0x00000450


	//----- nvinfo : EIATTR_REQNTID
	.align		4
.L_21:
        /*006c*/ 	.byte	0x04, 0x10
        /*006e*/ 	.short	(.L_23 - .L_22)
.L_22:
        /*0070*/ 	.word	0x00000080
        /*0074*/ 	.word	0x00000001
        /*0078*/ 	.word	0x00000001


	//----- nvinfo : EIATTR_CBANK_PARAM_SIZE
	.align		4
.L_23:
        /*007c*/ 	.byte	0x03, 0x19
        /*007e*/ 	.short	0x0024


	//----- nvinfo : EIATTR_PARAM_CBANK
	.align		4
        /*0080*/ 	.byte	0x04, 0x0a
        /*0082*/ 	.short	(.L_25 - .L_24)
	.align		4
.L_24:
        /*0084*/ 	.word	index@(.nv.constant0.triton_poi_fused_cat_0)
        /*0088*/ 	.short	0x0210
        /*008a*/ 	.short	0x0024


	//----- nvinfo : EIATTR_SW_WAR
	.align		4
.L_25:
        /*008c*/ 	.byte	0x04, 0x36
        /*008e*/ 	.short	(.L_27 - .L_26)
.L_26:
        /*0090*/ 	.word	0x00000008
.L_27:


//--------------------- .nv.callgraph             --------------------------
	.section	.nv.callgraph,"",@"SHT_CUDA_CALLGRAPH"
	.align	4
	.sectionentsize	8
	.align		4
        /*0000*/ 	.word	0x00000000
	.align		4
        /*0004*/ 	.word	0xffffffff
	.align		4
        /*0008*/ 	.word	0x00000000
	.align		4
        /*000c*/ 	.word	0xfffffffe
	.align		4
        /*0010*/ 	.word	0x00000000
	.align		4
        /*0014*/ 	.word	0xfffffffd
	.align		4
        /*0018*/ 	.word	0x00000000
	.align		4
        /*001c*/ 	.word	0xfffffffc


//--------------------- .text.triton_poi_fused_cat_0 --------------------------
	.section	.text.triton_poi_fused_cat_0,"ax",@progbits
	.align	128
        .global         triton_poi_fused_cat_0
        .type           triton_poi_fused_cat_0,@function
        .size           triton_poi_fused_cat_0,(.L_x_1 - triton_poi_fused_cat_0)
        .other          triton_poi_fused_cat_0,@"STO_CUDA_ENTRY STV_DEFAULT"
triton_poi_fused_cat_0:
.text.triton_poi_fused_cat_0:
[----:B------:R-:W0:Y:S02]  /*0000*/  LDC R1, c[0x0][0x28] ;  /* 0x00000a00ff017b82 */ /* 0x000e240000000800 */
[----:B------:R-:W1:Y:S01]  /*0010*/  S2R R0, SR_TID.X ;  /* 0x0000000000007919 */ /* 0x000e620000002100 */
[----:B------:R-:W-:Y:S01]  /*0020*/  ULDC.64 UR4, c[0x0][0x220] ;  /* 0x0000880000047ab9 */ /* 0x000fe20000000a00 */
[----:B------:R-:W-:Y:S01]  /*0030*/  CS2R R14, SRZ ;  /* 0x00000000000e7805 */ /* 0x000fe2000001ff00 */
[----:B------:R-:W2:Y:S01]  /*0040*/  S2R R5, SR_CTAID.X ;  /* 0x0000000000057919 */ /* 0x000ea20000002500 */
[----:B-1----:R-:W-:Y:S01]  /*0050*/  IMAD.SHL.U32 R0, R0, 0x2, RZ ;  /* 0x0000000200007824 */ /* 0x002fe200078e00ff */
[----:B--2---:R-:W-:-:S04]  /*0060*/  SHF.R.S32.HI R3, RZ, 0x17, R5 ;  /* 0x00000017ff037819 */ /* 0x004fc80000011405 */
[----:B------:R-:W-:Y:S02]  /*0070*/  LOP3.LUT R0, R0, 0xfe, RZ, 0xc0, !PT ;  /* 0x000000fe00007812 */ /* 0x000fe400078ec0ff */
[----:B------:R-:W-:-:S03]  /*0080*/  SGXT R3, R3, 0x1 ;  /* 0x000000010303781a */ /* 0x000fc60000000200 */
[----:B------:R-:W-:-:S04]  /*0090*/  IMAD R0, R5, 0x100, R0 ;  /* 0x0000010005007824 */ /* 0x000fc800078e0200 */
[----:B------:R-:W-:Y:S01]  /*00a0*/  IMAD.HI R4, R0, 0x2aaaaaab, RZ ;  /* 0x2aaaaaab00047827 */ /* 0x000fe200078e02ff */
[----:B------:R-:W-:Y:S02]  /*00b0*/  SHF.R.S32.HI R5, RZ, 0x1f, R0 ;  /* 0x0000001fff057819 */ /* 0x000fe40000011400 */
[-C--:B------:R-:W-:Y:S02]  /*00c0*/  LEA.HI R3, R3, R0.reuse, RZ, 0x4 ;  /* 0x0000000003037211 */ /* 0x080fe400078f20ff */
[----:B------:R-:W-:Y:S02]  /*00d0*/  LEA.HI R6, R5, R0, RZ, 0x2 ;  /* 0x0000000005067211 */ /* 0x000fe400078f10ff */
[----:B------:R-:W-:Y:S02]  /*00e0*/  SHF.R.S32.HI R3, RZ, 0x4, R3 ;  /* 0x00000004ff037819 */ /* 0x000fe40000011403 */
[----:B------:R-:W-:Y:S02]  /*00f0*/  SHF.R.S32.HI R8, RZ, 0x2, R6 ;  /* 0x00000002ff087819 */ /* 0x000fe40000011406 */
[----:B------:R-:W-:Y:S01]  /*0100*/  LOP3.LUT R11, R6, 0xfffffffc, RZ, 0xc0, !PT ;  /* 0xfffffffc060b7812 */ /* 0x000fe200078ec0ff */
[----:B------:R-:W-:Y:S01]  /*0110*/  IMAD.HI R2, R3, 0x2aaaaaab, RZ ;  /* 0x2aaaaaab03027827 */ /* 0x000fe200078e02ff */
[----:B------:R-:W-:-:S02]  /*0120*/  LEA.HI R5, R8, R8, RZ, 0x2 ;  /* 0x0000000808057211 */ /* 0x000fc400078f10ff */
[----:B------:R-:W-:Y:S02]  /*0130*/  ISETP.GE.AND P2, PT, R0, 0x600, PT ;  /* 0x000006000000780c */ /* 0x000fe40003f46270 */
[----:B------:R-:W-:Y:S02]  /*0140*/  LEA.HI R2, R2, R2, RZ, 0x1 ;  /* 0x0000000202027211 */ /* 0x000fe400078f08ff */
[----:B------:R-:W-:Y:S02]  /*0150*/  LOP3.LUT R9, R5, 0xfffffffc, RZ, 0xc0, !PT ;  /* 0xfffffffc05097812 */ /* 0x000fe400078ec0ff */
[----:B------:R-:W-:Y:S01]  /*0160*/  SHF.R.U32.HI R5, RZ, 0x1f, R4 ;  /* 0x0000001fff057819 */ /* 0x000fe20000011604 */
[----:B------:R-:W-:Y:S02]  /*0170*/  IMAD R7, R2, -0x6, R3 ;  /* 0xfffffffa02077824 */ /* 0x000fe400078e0203 */
[----:B------:R-:W-:Y:S01]  /*0180*/  IMAD.IADD R8, R8, 0x1, -R9 ;  /* 0x0000000108087824 */ /* 0x000fe200078e0a09 */
[----:B------:R-:W1:Y:S01]  /*0190*/  LDC.64 R2, c[0x0][0x218] ;  /* 0x00008600ff027b82 */ /* 0x000e620000000a00 */
[----:B------:R-:W-:-:S02]  /*01a0*/  LEA.HI.SX32 R9, R4, R5, 0x1c ;  /* 0x0000000504097211 */ /* 0x000fc400078fe2ff */
[C---:B------:R-:W-:Y:S01]  /*01b0*/  IMAD R6, R7.reuse, 0x4, R8 ;  /* 0x0000000407067824 */ /* 0x040fe200078e0208 */
[C---:B------:R-:W-:Y:S01]  /*01c0*/  ISETP.GT.AND P1, PT, R7.reuse, 0x3, PT ;  /* 0x000000030700780c */ /* 0x040fe20003f24270 */
[----:B------:R-:W-:Y:S01]  /*01d0*/  IMAD.IADD R8, R0, 0x1, -R11 ;  /* 0x0000000100087824 */ /* 0x000fe200078e0a0b */
[----:B------:R-:W-:Y:S01]  /*01e0*/  ISETP.GE.AND P3, PT, R7, 0x4, PT ;  /* 0x000000040700780c */ /* 0x000fe20003f66270 */
[----:B------:R-:W-:Y:S01]  /*01f0*/  VIADD R6, R6, 0xfffffff0 ;  /* 0xfffffff006067836 */ /* 0x000fe20000000000 */
[----:B------:R-:W2:Y:S01]  /*0200*/  LDC.64 R4, c[0x0][0x210] ;  /* 0x00008400ff047b82 */ /* 0x000ea20000000a00 */
[C---:B------:R-:W-:Y:S02]  /*0210*/  IMAD R13, R9.reuse, 0x10, R8 ;  /* 0x00000010090d7824 */ /* 0x040fe400078e0208 */
[C---:B------:R-:W-:Y:S01]  /*0220*/  IMAD R10, R9.reuse, -0x60, R0 ;  /* 0xffffffa0090a7824 */ /* 0x040fe200078e0200 */
[C---:B------:R-:W-:Y:S01]  /*0230*/  ISETP.LT.AND P0, PT, R6.reuse, 0x4, !P2 ;  /* 0x000000040600780c */ /* 0x040fe20005701270 */
[C---:B------:R-:W-:Y:S01]  /*0240*/  IMAD.SHL.U32 R8, R6.reuse, 0x4, RZ ;  /* 0x0000000406087824 */ /* 0x040fe200078e00ff */
[----:B------:R-:W-:Y:S01]  /*0250*/  ISETP.GT.AND P1, PT, R6, 0x3, P1 ;  /* 0x000000030600780c */ /* 0x000fe20000f24270 */
[----:B------:R-:W-:Y:S01]  /*0260*/  IMAD R11, R9, 0x40, R10 ;  /* 0x00000040090b7824 */ /* 0x000fe200078e020a */
[----:B------:R-:W-:Y:S01]  /*0270*/  ISETP.GT.AND P0, PT, R7, 0x3, P0 ;  /* 0x000000030700780c */ /* 0x000fe20000704270 */
[----:B------:R-:W-:Y:S01]  /*0280*/  IMAD.IADD R9, R8, 0x1, R13 ;  /* 0x0000000108097824 */ /* 0x000fe200078e020d */
[----:B------:R-:W-:-:S02]  /*0290*/  SHF.R.S32.HI R10, RZ, 0x1f, R8 ;  /* 0x0000001fff0a7819 */ /* 0x000fc40000011408 */
[----:B------:R-:W-:Y:S02]  /*02a0*/  IADD3 R12, P4, R8, R13, RZ ;  /* 0x0000000d080c7210 */ /* 0x000fe40007f9e0ff */
[C---:B------:R-:W-:Y:S02]  /*02b0*/  ISETP.LT.AND P1, PT, R0.reuse, 0x600, P1 ;  /* 0x000006000000780c */ /* 0x040fe40000f21270 */
[----:B------:R-:W-:Y:S01]  /*02c0*/  LEA.HI.X.SX32 R13, R13, R10, 0x1, P4 ;  /* 0x0000000a0d0d7211 */ /* 0x000fe200020f0eff */
[----:B-1----:R-:W-:Y:S01]  /*02d0*/  IMAD.WIDE R2, R9, 0x4, R2 ;  /* 0x0000000409027825 */ /* 0x002fe200078e0202 */
[----:B------:R-:W-:Y:S02]  /*02e0*/  ISETP.LT.AND P4, PT, R0, 0x600, !P3 ;  /* 0x000006000000780c */ /* 0x000fe40005f81270 */
[----:B------:R-:W-:Y:S02]  /*02f0*/  LEA R8, P5, R12, UR4, 0x2 ;  /* 0x000000040c087c11 */ /* 0x000fe4000f8a10ff */
[----:B------:R-:W-:-:S02]  /*0300*/  CS2R R16, SRZ ;  /* 0x0000000000107805 */ /* 0x000fc4000001ff00 */
[----:B------:R-:W-:Y:S02]  /*0310*/  LEA.HI.X R9, R12, UR5, R13, 0x2, P5 ;  /* 0x000000050c097c11 */ /* 0x000fe4000a8f140d */
[----:B------:R-:W-:Y:S01]  /*0320*/  CS2R R12, SRZ ;  /* 0x00000000000c7805 */ /* 0x000fe2000001ff00 */
[----:B--2---:R-:W-:Y:S01]  /*0330*/  IMAD.WIDE R4, R11, 0x4, R4 ;  /* 0x000000040b047825 */ /* 0x004fe200078e0204 */
[----:B------:R-:W-:Y:S01]  /*0340*/  ULDC.64 UR4, c[0x0][0x208] ;  /* 0x0000820000047ab9 */ /* 0x000fe20000000a00 */
[----:B------:R-:W1:Y:S01]  /*0350*/  LDC.64 R10, c[0x0][0x228] ;  /* 0x00008a00ff0a7b82 */ /* 0x000e620000000a00 */
[----:B------:R1:W2:Y:S04]  /*0360*/  @P0 LDG.E.64 R14, desc[UR4][R2.64] ;  /* 0x00000004020e0981 */ /* 0x0002a8000c1e1b00 */
[----:B------:R-:W3:Y:S04]  /*0370*/  @P1 LDG.E.64 R16, desc[UR4][R8.64+-0x40] ;  /* 0xffffc00408101981 */ /* 0x000ee8000c1e1b00 */
[----:B------:R-:W4:Y:S01]  /*0380*/  @P4 LDG.E.64 R12, desc[UR4][R4.64] ;  /* 0x00000004040c4981 */ /* 0x000f22000c1e1b00 */
[----:B------:R-:W-:Y:S01]  /*0390*/  ISETP.GE.AND P5, PT, R6, 0x4, PT ;  /* 0x000000040600780c */ /* 0x000fe20003fa6270 */
[----:B-1----:R-:W-:Y:S01]  /*03a0*/  IMAD.WIDE R2, R0, 0x4, R10 ;  /* 0x0000000400027825 */ /* 0x002fe200078e020a */
[----:B--2---:R-:W-:-:S02]  /*03b0*/  SEL R14, R14, RZ, P0 ;  /* 0x000000ff0e0e7207 */ /* 0x004fc40000000000 */
[----:B------:R-:W-:-:S09]  /*03c0*/  SEL R15, R15, RZ, P0 ;  /* 0x000000ff0f0f7207 */ /* 0x000fd20000000000 */
[----:B---3--:R-:W-:Y:S02]  /*03d0*/  @P5 SEL R14, R16, RZ, P1 ;  /* 0x000000ff100e5207 */ /* 0x008fe40000800000 */
[----:B------:R-:W-:Y:S02]  /*03e0*/  @P5 SEL R15, R17, RZ, P1 ;  /* 0x000000ff110f5207 */ /* 0x000fe40000800000 */
[----:B----4-:R-:W-:Y:S02]  /*03f0*/  SEL R7, R12, RZ, P4 ;  /* 0x000000ff0c077207 */ /* 0x010fe40002000000 */
[----:B------:R-:W-:Y:S02]  /*0400*/  SEL R6, R13, RZ, P4 ;  /* 0x000000ff0d067207 */ /* 0x000fe40002000000 */
[----:B------:R-:W-:Y:S02]  /*0410*/  SEL R14, R7, R14, !P3 ;  /* 0x0000000e070e7207 */ /* 0x000fe40005800000 */
[----:B------:R-:W-:Y:S01]  /*0420*/  SEL R15, R6, R15, !P3 ;  /* 0x0000000f060f7207 */ /* 0x000fe20005800000 */
[----:B------:R-:W-:Y:S06]  /*0430*/  @P2 EXIT ;  /* 0x000000000000294d */ /* 0x000fec0003800000 */
[----:B------:R-:W-:Y:S01]  /*0440*/  STG.E.64 desc[UR4][R2.64], R14 ;  /* 0x0000000e02007986 */ /* 0x000fe2000c101b04 */
[----:B------:R-:W-:Y:S05]  /*0450*/  EXIT ;  /* 0x000000000000794d */ /* 0x000fea0003800000 */
.L_x_0:
[----:B------:R-:W-:-:S00]  /*0460*/  BRA `(.L_x_0) ;  /* 0xfffffffc00fc7947 */ /* 0x000fc0000383ffff */
[----:B------:R-:W-:-:S00]  /*0470*/  NOP ;  /* 0x0000000000007918 */ /* 0x000fc00000000000 */
        /* <DEDUP_REMOVED lines=8> */
.L_x_1:


//--------------------- .nv.constant0.triton_poi_fused_cat_0 --------------------------
	.section	.nv.constant0.triton_poi_fused_cat_0,"a",@progbits
	.sectionflags	@""
	.align	4
.nv.constant0.triton_poi_fused_cat_0:
	.zero		564
